//
// Generated by NVIDIA NVVM Compiler
//
// Compiler Build ID: CL-36424714
// Cuda compilation tools, release 13.0, V13.0.88
// Based on NVVM 20.0.0
//

.version 9.0
.target sm_100
.address_size 64

	// .globl	_Z18dyadic_rope_kernelPfS_PKiS1_PKfiiiii

.visible .entry _Z18dyadic_rope_kernelPfS_PKiS1_PKfiiiii(
	.param .u64 .ptr .align 1 _Z18dyadic_rope_kernelPfS_PKiS1_PKfiiiii_param_0,
	.param .u64 .ptr .align 1 _Z18dyadic_rope_kernelPfS_PKiS1_PKfiiiii_param_1,
	.param .u64 .ptr .align 1 _Z18dyadic_rope_kernelPfS_PKiS1_PKfiiiii_param_2,
	.param .u64 .ptr .align 1 _Z18dyadic_rope_kernelPfS_PKiS1_PKfiiiii_param_3,
	.param .u64 .ptr .align 1 _Z18dyadic_rope_kernelPfS_PKiS1_PKfiiiii_param_4,
	.param .u32 _Z18dyadic_rope_kernelPfS_PKiS1_PKfiiiii_param_5,
	.param .u32 _Z18dyadic_rope_kernelPfS_PKiS1_PKfiiiii_param_6,
	.param .u32 _Z18dyadic_rope_kernelPfS_PKiS1_PKfiiiii_param_7,
	.param .u32 _Z18dyadic_rope_kernelPfS_PKiS1_PKfiiiii_param_8,
	.param .u32 _Z18dyadic_rope_kernelPfS_PKiS1_PKfiiiii_param_9
)
{
	.reg .pred 	%p<2>;
	.reg .b32 	%r<30>;
	.reg .b32 	%f<31>;
	.reg .b64 	%rd<35>;

	ld.param.u32 	%r7, [_Z18dyadic_rope_kernelPfS_PKiS1_PKfiiiii_param_5];
	ld.param.u32 	%r3, [_Z18dyadic_rope_kernelPfS_PKiS1_PKfiiiii_param_6];
	ld.param.u32 	%r4, [_Z18dyadic_rope_kernelPfS_PKiS1_PKfiiiii_param_7];
	ld.param.u32 	%r5, [_Z18dyadic_rope_kernelPfS_PKiS1_PKfiiiii_param_8];
	ld.param.u32 	%r6, [_Z18dyadic_rope_kernelPfS_PKiS1_PKfiiiii_param_9];
	mov.u32 	%r8, %ctaid.x;
	mov.u32 	%r9, %ntid.x;
	mov.u32 	%r10, %tid.x;
	mad.lo.s32 	%r1, %r8, %r9, %r10;
	shr.u32 	%r11, %r5, 31;
	add.s32 	%r12, %r5, %r11;
	shr.s32 	%r2, %r12, 1;
	mul.lo.s32 	%r13, %r3, %r7;
	mul.lo.s32 	%r14, %r13, %r4;
	mul.lo.s32 	%r15, %r14, %r2;
	setp.ge.s32 	%p1, %r1, %r15;
	@%p1 bra 	$L__BB0_2;
	ld.param.u64 	%rd34, [_Z18dyadic_rope_kernelPfS_PKiS1_PKfiiiii_param_4];
	ld.param.u64 	%rd33, [_Z18dyadic_rope_kernelPfS_PKiS1_PKfiiiii_param_3];
	ld.param.u64 	%rd32, [_Z18dyadic_rope_kernelPfS_PKiS1_PKfiiiii_param_2];
	ld.param.u64 	%rd31, [_Z18dyadic_rope_kernelPfS_PKiS1_PKfiiiii_param_1];
	ld.param.u64 	%rd30, [_Z18dyadic_rope_kernelPfS_PKiS1_PKfiiiii_param_0];
	cvta.to.global.u64 	%rd6, %rd30;
	cvta.to.global.u64 	%rd7, %rd31;
	cvta.to.global.u64 	%rd8, %rd32;
	cvta.to.global.u64 	%rd9, %rd33;
	cvta.to.global.u64 	%rd10, %rd34;
	div.s32 	%r16, %r1, %r2;
	mul.lo.s32 	%r17, %r16, %r2;
	sub.s32 	%r18, %r1, %r17;
	rem.s32 	%r19, %r16, %r4;
	mul.lo.s32 	%r20, %r2, %r4;
	div.s32 	%r21, %r1, %r20;
	rem.s32 	%r22, %r21, %r3;
	mul.lo.s32 	%r23, %r20, %r3;
	div.s32 	%r24, %r1, %r23;
	cvt.s64.s32 	%rd11, %r4;
	cvt.s64.s32 	%rd12, %r5;
	mul.wide.s32 	%rd13, %r24, %r3;
	cvt.s64.s32 	%rd14, %r22;
	cvt.s64.s32 	%rd15, %r19;
	cvt.s64.s32 	%rd16, %r18;
	add.s64 	%rd17, %rd13, %rd14;
	mad.lo.s64 	%rd18, %rd17, %rd11, %rd15;
	mad.lo.s64 	%rd19, %rd18, %rd12, %rd16;
	shl.b64 	%rd20, %rd19, 2;
	add.s64 	%rd21, %rd6, %rd20;
	ld.global.f32 	%f1, [%rd21];
	mul.wide.s32 	%rd22, %r2, 4;
	add.s64 	%rd23, %rd21, %rd22;
	ld.global.f32 	%f2, [%rd23];
	add.s64 	%rd24, %rd7, %rd20;
	ld.global.f32 	%f3, [%rd24];
	add.s64 	%rd25, %rd24, %rd22;
	ld.global.f32 	%f4, [%rd25];
	mad.lo.s32 	%r25, %r19, %r2, %r18;
	mul.wide.s32 	%rd26, %r25, 4;
	add.s64 	%rd27, %rd8, %rd26;
	ld.global.u32 	%r26, [%rd27];
	add.s64 	%rd28, %rd9, %rd26;
	ld.global.u32 	%r27, [%rd28];
	add.s64 	%rd29, %rd10, %rd26;
	ld.global.f32 	%f5, [%rd29];
	mov.b32 	%r28, 1;
	shl.b32 	%r29, %r28, %r6;
	cvt.rn.f32.s32 	%f6, %r29;
	cvt.rn.f32.s32 	%f7, %r26;
	mul.f32 	%f8, %f2, %f7;
	div.rn.f32 	%f9, %f8, %f6;
	add.f32 	%f10, %f1, %f9;
	cvt.rn.f32.s32 	%f11, %r27;
	mul.f32 	%f12, %f10, %f11;
	div.rn.f32 	%f13, %f12, %f6;
	add.f32 	%f14, %f2, %f13;
	mul.f32 	%f15, %f14, %f7;
	div.rn.f32 	%f16, %f15, %f6;
	add.f32 	%f17, %f10, %f16;
	mul.f32 	%f18, %f5, %f17;
	mul.f32 	%f19, %f5, %f14;
	mul.f32 	%f20, %f4, %f7;
	div.rn.f32 	%f21, %f20, %f6;
	add.f32 	%f22, %f3, %f21;
	mul.f32 	%f23, %f22, %f11;
	div.rn.f32 	%f24, %f23, %f6;
	add.f32 	%f25, %f4, %f24;
	mul.f32 	%f26, %f25, %f7;
	div.rn.f32 	%f27, %f26, %f6;
	add.f32 	%f28, %f22, %f27;
	mul.f32 	%f29, %f5, %f28;
	mul.f32 	%f30, %f5, %f25;
	st.global.f32 	[%rd21], %f18;
	st.global.f32 	[%rd23], %f19;
	st.global.f32 	[%rd24], %f29;
	st.global.f32 	[%rd25], %f30;
$L__BB0_2:
	ret;

}


// ===== COMPILED SASS (sm_100) =====

	.target	sm_100

	.elftype	@"ET_EXEC"


//--------------------- .note.nv.tkinfo           --------------------------
	.section	.note.nv.tkinfo,"",@"SHT_NOTE"
	.sectionflags	@"SHF_NOTE_NV_TKINFO"
	.tkinfo
        /*0018*/ 	.word	0x00000002
        /*0030*/ 	.string	""
        /*0030*/ 	.string	"ptxas"
        /*0030*/ 	.string	"Cuda compilation tools, release 13.0, V13.0.88"
        /*0030*/ 	.string	"Build cuda_13.0.r13.0/compiler.36424714_0"
        /*0030*/ 	.string	"-arch sm_100 -m 64 "



//--------------------- .note.nv.cuinfo           --------------------------
	.section	.note.nv.cuinfo,"",@"SHT_NOTE"
	.sectionflags	@"SHF_NOTE_NV_CUINFO"
        /*0018*/ 	.short	0x0002
        /*001a*/ 	.short	0x0064
        /*001c*/ 	.short	0x0082
	.zero		2


//--------------------- .nv.info                  --------------------------
	.section	.nv.info,"",@"SHT_CUDA_INFO"
	.align	4


	//----- nvinfo : EIATTR_REGCOUNT
	.align		4
        /*0000*/ 	.byte	0x04, 0x2f
        /*0002*/ 	.short	(.L_1 - .L_0)
	.align		4
.L_0:
        /*0004*/ 	.word	index@(_Z18dyadic_rope_kernelPfS_PKiS1_PKfiiiii)
        /*0008*/ 	.word	0x0000001f


	//----- nvinfo : EIATTR_FRAME_SIZE
	.align		4
.L_1:
        /*000c*/ 	.byte	0x04, 0x11
        /*000e*/ 	.short	(.L_3 - .L_2)
	.align		4
.L_2:
        /*0010*/ 	.word	index@($__internal_0_$__cuda_sm3x_div_rn_noftz_f32_slowpath)
        /*0014*/ 	.word	0x00000000


	//----- nvinfo : EIATTR_FRAME_SIZE
	.align		4
.L_3:
        /*0018*/ 	.byte	0x04, 0x11
        /*001a*/ 	.short	(.L_5 - .L_4)
	.align		4
.L_4:
        /*001c*/ 	.word	index@(_Z18dyadic_rope_kernelPfS_PKiS1_PKfiiiii)
        /*0020*/ 	.word	0x00000000


	//----- nvinfo : EIATTR_MIN_STACK_SIZE
	.align		4
.L_5:
        /*0024*/ 	.byte	0x04, 0x12
        /*0026*/ 	.short	(.L_7 - .L_6)
	.align		4
.L_6:
        /*0028*/ 	.word	index@(_Z18dyadic_rope_kernelPfS_PKiS1_PKfiiiii)
        /*002c*/ 	.word	0x00000000
.L_7:


//--------------------- .nv.compat                --------------------------
	.section	.nv.compat,"",@"SHT_CUDA_COMPAT_INFO"
	.align	4
        /*0000*/ 	.byte	0x02, 0x09, 0x00, 0x00, 0x02, 0x02, 0x01, 0x00, 0x02, 0x05, 0x05, 0x00, 0x03, 0x07, 0x01, 0x01
        /*0010*/ 	.byte	0x02, 0x03, 0x00, 0x00, 0x02, 0x06, 0x01, 0x00, 0x04, 0x0b, 0x08, 0x00, 0x01, 0x00, 0x00, 0x00
        /*0020*/ 	.byte	0x00, 0x00, 0x00, 0x00


//--------------------- .nv.info._Z18dyadic_rope_kernelPfS_PKiS1_PKfiiiii --------------------------
	.section	.nv.info._Z18dyadic_rope_kernelPfS_PKiS1_PKfiiiii,"",@"SHT_CUDA_INFO"
	.sectionflags	@""
	.align	4


	//----- nvinfo : EIATTR_CUDA_API_VERSION
	.align		4
        /*0000*/ 	.byte	0x04, 0x37
        /*0002*/ 	.short	(.L_9 - .L_8)
.L_8:
        /*0004*/ 	.word	0x00000082


	//----- nvinfo : EIATTR_KPARAM_INFO
	.align		4
.L_9:
        /*0008*/ 	.byte	0x04, 0x17
        /*000a*/ 	.short	(.L_11 - .L_10)
.L_10:
        /*000c*/ 	.word	0x00000000
        /*0010*/ 	.short	0x0009
        /*0012*/ 	.short	0x0038
        /*0014*/ 	.byte	0x00, 0xf0, 0x11, 0x00


	//----- nvinfo : EIATTR_KPARAM_INFO
	.align		4
.L_11:
        /*0018*/ 	.byte	0x04, 0x17
        /*001a*/ 	.short	(.L_13 - .L_12)
.L_12:
        /*001c*/ 	.word	0x00000000
        /*0020*/ 	.short	0x0008
        /*0022*/ 	.short	0x0034
        /*0024*/ 	.byte	0x00, 0xf0, 0x11, 0x00


	//----- nvinfo : EIATTR_KPARAM_INFO
	.align		4
.L_13:
        /*0028*/ 	.byte	0x04, 0x17
        /*002a*/ 	.short	(.L_15 - .L_14)
.L_14:
        /*002c*/ 	.word	0x00000000
        /*0030*/ 	.short	0x0007
        /*0032*/ 	.short	0x0030
        /*0034*/ 	.byte	0x00, 0xf0, 0x11, 0x00


	//----- nvinfo : EIATTR_KPARAM_INFO
	.align		4
.L_15:
        /*0038*/ 	.byte	0x04, 0x17
        /*003a*/ 	.short	(.L_17 - .L_16)
.L_16:
        /*003c*/ 	.word	0x00000000
        /*0040*/ 	.short	0x0006
        /*0042*/ 	.short	0x002c
        /*0044*/ 	.byte	0x00, 0xf0, 0x11, 0x00


	//----- nvinfo : EIATTR_KPARAM_INFO
	.align		4
.L_17:
        /*0048*/ 	.byte	0x04, 0x17
        /*004a*/ 	.short	(.L_19 - .L_18)
.L_18:
        /*004c*/ 	.word	0x00000000
        /*0050*/ 	.short	0x0005
        /*0052*/ 	.short	0x0028
        /*0054*/ 	.byte	0x00, 0xf0, 0x11, 0x00


	//----- nvinfo : EIATTR_KPARAM_INFO
	.align		4
.L_19:
        /*0058*/ 	.byte	0x04, 0x17
        /*005a*/ 	.short	(.L_21 - .L_20)
.L_20:
        /*005c*/ 	.word	0x00000000
        /*0060*/ 	.short	0x0004
        /*0062*/ 	.short	0x0020
        /*0064*/ 	.byte	0x00, 0xf5, 0x21, 0x00


	//----- nvinfo : EIATTR_KPARAM_INFO
	.align		4
.L_21:
        /*0068*/ 	.byte	0x04, 0x17
        /*006a*/ 	.short	(.L_23 - .L_22)
.L_22:
        /*006c*/ 	.word	0x00000000
        /*0070*/ 	.short	0x0003
        /*0072*/ 	.short	0x0018
        /*0074*/ 	.byte	0x00, 0xf5, 0x21, 0x00


	//----- nvinfo : EIATTR_KPARAM_INFO
	.align		4
.L_23:
        /*0078*/ 	.byte	0x04, 0x17
        /*007a*/ 	.short	(.L_25 - .L_24)
.L_24:
        /*007c*/ 	.word	0x00000000
        /*0080*/ 	.short	0x0002
        /*0082*/ 	.short	0x0010
        /*0084*/ 	.byte	0x00, 0xf5, 0x21, 0x00


	//----- nvinfo : EIATTR_KPARAM_INFO
	.align		4
.L_25:
        /*0088*/ 	.byte	0x04, 0x17
        /*008a*/ 	.short	(.L_27 - .L_26)
.L_26:
        /*008c*/ 	.word	0x00000000
        /*0090*/ 	.short	0x0001
        /*0092*/ 	.short	0x0008
        /*0094*/ 	.byte	0x00, 0xf5, 0x21, 0x00


	//----- nvinfo : EIATTR_KPARAM_INFO
	.align		4
.L_27:
        /*0098*/ 	.byte	0x04, 0x17
        /*009a*/ 	.short	(.L_29 - .L_28)
.L_28:
        /*009c*/ 	.word	0x00000000
        /*00a0*/ 	.short	0x0000
        /*00a2*/ 	.short	0x0000
        /*00a4*/ 	.byte	0x00, 0xf5, 0x21, 0x00


	//----- nvinfo : EIATTR_SPARSE_MMA_MASK
	.align		4
.L_29:
        /*00a8*/ 	.byte	0x03, 0x50
        /*00aa*/ 	.short	0x0000


	//----- nvinfo : EIATTR_MAXREG_COUNT
	.align		4
        /*00ac*/ 	.byte	0x03, 0x1b
        /*00ae*/ 	.short	0x00ff


	//----- nvinfo : EIATTR_MERCURY_ISA_VERSION
	.align		4
        /*00b0*/ 	.byte	0x03, 0x5f
        /*00b2*/ 	.short	0x0101


	//----- nvinfo : EIATTR_VRC_CTA_INIT_COUNT
	.align		4
        /*00b4*/ 	.byte	0x02, 0x4a
	.zero		1
	.zero		1


	//----- nvinfo : EIATTR_EXIT_INSTR_OFFSETS
	.align		4
        /*00b8*/ 	.byte	0x04, 0x1c
        /*00ba*/ 	.short	(.L_31 - .L_30)


	//   ....[0]....
.L_30:
        /*00bc*/ 	.word	0x000000d0


	//   ....[1]....
        /*00c0*/ 	.word	0x00001110


	//----- nvinfo : EIATTR_CRS_STACK_SIZE
	.align		4
.L_31:
        /*00c4*/ 	.byte	0x04, 0x1e
        /*00c6*/ 	.short	(.L_33 - .L_32)
.L_32:
        /*00c8*/ 	.word	0x00000000


	//----- nvinfo : EIATTR_CBANK_PARAM_SIZE
	.align		4
.L_33:
        /*00cc*/ 	.byte	0x03, 0x19
        /*00ce*/ 	.short	0x003c


	//----- nvinfo : EIATTR_PARAM_CBANK
	.align		4
        /*00d0*/ 	.byte	0x04, 0x0a
        /*00d2*/ 	.short	(.L_35 - .L_34)
	.align		4
.L_34:
        /*00d4*/ 	.word	index@(.nv.constant0._Z18dyadic_rope_kernelPfS_PKiS1_PKfiiiii)
        /*00d8*/ 	.short	0x0380
        /*00da*/ 	.short	0x003c


	//----- nvinfo : EIATTR_SW_WAR
	.align		4
.L_35:
        /*00dc*/ 	.byte	0x04, 0x36
        /*00de*/ 	.short	(.L_37 - .L_36)
.L_36:
        /*00e0*/ 	.word	0x00000008
.L_37:


//--------------------- .nv.callgraph             --------------------------
	.section	.nv.callgraph,"",@"SHT_CUDA_CALLGRAPH"
	.align	4
	.sectionentsize	8
	.align		4
        /*0000*/ 	.word	0x00000000
	.align		4
        /*0004*/ 	.word	0xffffffff
	.align		4
        /*0008*/ 	.word	0x00000000
	.align		4
        /*000c*/ 	.word	0xfffffffe
	.align		4
        /*0010*/ 	.word	0x00000000
	.align		4
        /*0014*/ 	.word	0xfffffffd
	.align		4
        /*0018*/ 	.word	0x00000000
	.align		4
        /*001c*/ 	.word	0xfffffffc


//--------------------- .text._Z18dyadic_rope_kernelPfS_PKiS1_PKfiiiii --------------------------
	.section	.text._Z18dyadic_rope_kernelPfS_PKiS1_PKfiiiii,"ax",@progbits
	.align	128
        .global         _Z18dyadic_rope_kernelPfS_PKiS1_PKfiiiii
        .type           _Z18dyadic_rope_kernelPfS_PKiS1_PKfiiiii,@function
        .size           _Z18dyadic_rope_kernelPfS_PKiS1_PKfiiiii,(.L_x_24 - _Z18dyadic_rope_kernelPfS_PKiS1_PKfiiiii)
        .other          _Z18dyadic_rope_kernelPfS_PKiS1_PKfiiiii,@"STO_CUDA_ENTRY STV_DEFAULT"
_Z18dyadic_rope_kernelPfS_PKiS1_PKfiiiii:
.text._Z18dyadic_rope_kernelPfS_PKiS1_PKfiiiii:
[----:B------:R-:W-:Y:S08]  /*0000*/  LDC R1, c[0x0][0x37c] ;  /* 0x0000df00ff017b82 */ /* 0x000ff00000000800 */
[----:B------:R-:W0:Y:S01]  /*0010*/  LDC.64 R2, c[0x0][0x3b0] ;  /* 0x0000ec00ff027b82 */ /* 0x000e220000000a00 */
[----:B------:R-:W1:Y:S07]  /*0020*/  S2R R9, SR_TID.X ;  /* 0x0000000000097919 */ /* 0x000e6e0000002100 */
[----:B------:R-:W2:Y:S08]  /*0030*/  LDC.64 R4, c[0x0][0x3a8] ;  /* 0x0000ea00ff047b82 */ /* 0x000eb00000000a00 */
[----:B------:R-:W1:Y:S08]  /*0040*/  S2UR UR4, SR_CTAID.X ;  /* 0x00000000000479c3 */ /* 0x000e700000002500 */
[----:B------:R-:W1:Y:S01]  /*0050*/  LDC R0, c[0x0][0x360] ;  /* 0x0000d800ff007b82 */ /* 0x000e620000000800 */
[----:B0-----:R-:W-:-:S04]  /*0060*/  LEA.HI R19, R3, R3, RZ, 0x1 ;  /* 0x0000000303137211 */ /* 0x001fc800078f08ff */
[----:B------:R-:W-:Y:S01]  /*0070*/  SHF.R.S32.HI R19, RZ, 0x1, R19 ;  /* 0x00000001ff137819 */ /* 0x000fe20000011413 */
[----:B--2---:R-:W-:-:S04]  /*0080*/  IMAD R7, R5, R4, RZ ;  /* 0x0000000405077224 */ /* 0x004fc800078e02ff */
[----:B------:R-:W-:-:S04]  /*0090*/  IMAD R4, R7, R2, RZ ;  /* 0x0000000207047224 */ /* 0x000fc800078e02ff */
[----:B------:R-:W-:Y:S02]  /*00a0*/  IMAD R7, R19, R4, RZ ;  /* 0x0000000413077224 */ /* 0x000fe400078e02ff */
[----:B-1----:R-:W-:-:S05]  /*00b0*/  IMAD R0, R0, UR4, R9 ;  /* 0x0000000400007c24 */ /* 0x002fca000f8e0209 */
[----:B------:R-:W-:-:S13]  /*00c0*/  ISETP.GE.AND P0, PT, R0, R7, PT ;  /* 0x000000070000720c */ /* 0x000fda0003f06270 */
[----:B------:R-:W-:Y:S05]  /*00d0*/  @P0 EXIT ;  /* 0x000000000000094d */ /* 0x000fea0003800000 */
[----:B------:R-:W-:Y:S01]  /*00e0*/  IMAD R8, R19, R2, RZ ;  /* 0x0000000213087224 */ /* 0x000fe200078e02ff */
[----:B------:R-:W-:Y:S01]  /*00f0*/  IABS R15, R19 ;  /* 0x00000013000f7213 */ /* 0x000fe20000000000 */
[----:B------:R-:W0:Y:S01]  /*0100*/  LDCU.128 UR8, c[0x0][0x380] ;  /* 0x00007000ff0877ac */ /* 0x000e220008000c00 */
[----:B------:R-:W-:Y:S02]  /*0110*/  IABS R16, R0 ;  /* 0x0000000000107213 */ /* 0x000fe40000000000 */
[----:B------:R-:W-:Y:S01]  /*0120*/  IABS R9, R8 ;  /* 0x0000000800097213 */ /* 0x000fe20000000000 */
[----:B------:R-:W1:Y:S01]  /*0130*/  I2F.RP R4, R15 ;  /* 0x0000000f00047306 */ /* 0x000e620000209400 */
[----:B------:R-:W-:Y:S01]  /*0140*/  IABS R12, R5 ;  /* 0x00000005000c7213 */ /* 0x000fe20000000000 */
[----:B------:R-:W2:Y:S01]  /*0150*/  LDCU.64 UR6, c[0x0][0x358] ;  /* 0x00006b00ff0677ac */ /* 0x000ea20008000a00 */
[----:B------:R-:W-:Y:S02]  /*0160*/  IABS R23, R19 ;  /* 0x0000001300177213 */ /* 0x000fe40000000000 */
[----:B------:R-:W-:Y:S01]  /*0170*/  ISETP.NE.AND P2, PT, R8, RZ, PT ;  /* 0x000000ff0800720c */ /* 0x000fe20003f45270 */
[----:B------:R-:W3:Y:S02]  /*0180*/  LDCU UR4, c[0x0][0x3b8] ;  /* 0x00007700ff0477ac */ /* 0x000ee40008000800 */
[----:B------:R-:W4:Y:S08]  /*0190*/  I2F.RP R13, R9 ;  /* 0x00000009000d7306 */ /* 0x000f300000209400 */
[----:B-1----:R-:W1:Y:S08]  /*01a0*/  MUFU.RCP R4, R4 ;  /* 0x0000000400047308 */ /* 0x002e700000001000 */
[----:B----4-:R-:W4:Y:S08]  /*01b0*/  MUFU.RCP R13, R13 ;  /* 0x0000000d000d7308 */ /* 0x010f300000001000 */
[----:B------:R-:W-:Y:S01]  /*01c0*/  I2F.RP R17, R12 ;  /* 0x0000000c00117306 */ /* 0x000fe20000209400 */
[----:B-1----:R-:W-:Y:S01]  /*01d0*/  VIADD R6, R4, 0xffffffe ;  /* 0x0ffffffe04067836 */ /* 0x002fe20000000000 */
[----:B------:R-:W-:-:S06]  /*01e0*/  IABS R4, R2 ;  /* 0x0000000200047213 */ /* 0x000fcc0000000000 */
[----:B------:R-:W1:Y:S01]  /*01f0*/  F2I.FTZ.U32.TRUNC.NTZ R7, R6 ;  /* 0x0000000600077305 */ /* 0x000e62000021f000 */
[----:B----4-:R-:W-:Y:S02]  /*0200*/  VIADD R10, R13, 0xffffffe ;  /* 0x0ffffffe0d0a7836 */ /* 0x010fe40000000000 */
[----:B------:R-:W-:-:S05]  /*0210*/  IMAD R13, R8, R5, RZ ;  /* 0x00000005080d7224 */ /* 0x000fca00078e02ff */
[----:B------:R4:W0:Y:S01]  /*0220*/  F2I.FTZ.U32.TRUNC.NTZ R11, R10 ;  /* 0x0000000a000b7305 */ /* 0x000822000021f000 */
[----:B------:R-:W-:Y:S01]  /*0230*/  IABS R20, R13 ;  /* 0x0000000d00147213 */ /* 0x000fe20000000000 */
[----:B-1----:R-:W-:-:S06]  /*0240*/  IMAD.MOV R6, RZ, RZ, -R7 ;  /* 0x000000ffff067224 */ /* 0x002fcc00078e0a07 */
[----:B------:R-:W1:Y:S01]  /*0250*/  I2F.RP R18, R4 ;  /* 0x0000000400127306 */ /* 0x000e620000209400 */
[----:B----4-:R-:W-:Y:S01]  /*0260*/  IMAD.MOV.U32 R10, RZ, RZ, RZ ;  /* 0x000000ffff0a7224 */ /* 0x010fe200078e00ff */
[----:B0-----:R-:W-:-:S05]  /*0270*/  IADD3 R14, PT, PT, RZ, -R11, RZ ;  /* 0x8000000bff0e7210 */ /* 0x001fca0007ffe0ff */
[----:B------:R-:W-:Y:S01]  /*0280*/  IMAD R21, R14, R9, RZ ;  /* 0x000000090e157224 */ /* 0x000fe200078e02ff */
[----:B------:R-:W-:Y:S01]  /*0290*/  IABS R14, R8 ;  /* 0x00000008000e7213 */ /* 0x000fe20000000000 */
[----:B-1----:R-:W0:Y:S02]  /*02a0*/  MUFU.RCP R18, R18 ;  /* 0x0000001200127308 */ /* 0x002e240000001000 */
[----:B------:R-:W-:Y:S01]  /*02b0*/  IMAD.HI.U32 R11, R11, R21, R10 ;  /* 0x000000150b0b7227 */ /* 0x000fe200078e000a */
[----:B------:R-:W-:-:S03]  /*02c0*/  IADD3 R22, PT, PT, RZ, -R14, RZ ;  /* 0x8000000eff167210 */ /* 0x000fc60007ffe0ff */
[----:B------:R-:W-:Y:S02]  /*02d0*/  IMAD.MOV.U32 R14, RZ, RZ, R20 ;  /* 0x000000ffff0e7224 */ /* 0x000fe400078e0014 */
[----:B------:R-:W-:Y:S01]  /*02e0*/  IMAD.HI.U32 R11, R11, R16, RZ ;  /* 0x000000100b0b7227 */ /* 0x000fe200078e00ff */
[----:B------:R1:W-:Y:S03]  /*02f0*/  MUFU.RCP R10, R17 ;  /* 0x00000011000a7308 */ /* 0x0003e60000001000 */
[----:B------:R-:W-:Y:S02]  /*0300*/  IMAD R22, R11, R22, R16 ;  /* 0x000000160b167224 */ /* 0x000fe400078e0210 */
[----:B------:R-:W-:Y:S02]  /*0310*/  IMAD R21, R6, R15, RZ ;  /* 0x0000000f06157224 */ /* 0x000fe400078e02ff */
[----:B------:R-:W-:Y:S01]  /*0320*/  IMAD.MOV.U32 R6, RZ, RZ, RZ ;  /* 0x000000ffff067224 */ /* 0x000fe200078e00ff */
[----:B------:R-:W-:Y:S01]  /*0330*/  ISETP.GT.U32.AND P0, PT, R9, R22, PT ;  /* 0x000000160900720c */ /* 0x000fe20003f04070 */
[----:B------:R-:W4:Y:S01]  /*0340*/  I2F.RP R20, R14 ;  /* 0x0000000e00147306 */ /* 0x000f220000209400 */
[----:B0-----:R-:W-:Y:S01]  /*0350*/  IADD3 R18, PT, PT, R18, 0xffffffe, RZ ;  /* 0x0ffffffe12127810 */ /* 0x001fe20007ffe0ff */
[----:B------:R-:W-:Y:S01]  /*0360*/  IMAD.HI.U32 R7, R7, R21, R6 ;  /* 0x0000001507077227 */ /* 0x000fe200078e0006 */
[----:B------:R-:W-:-:S05]  /*0370*/  IADD3 R6, PT, PT, RZ, -R23, RZ ;  /* 0x80000017ff067210 */ /* 0x000fca0007ffe0ff */
[----:B-1----:R-:W-:-:S04]  /*0380*/  IMAD.HI.U32 R17, R7, R16, RZ ;  /* 0x0000001007117227 */ /* 0x002fc800078e00ff */
[----:B------:R-:W-:Y:S02]  /*0390*/  IMAD R6, R17, R6, R16 ;  /* 0x0000000611067224 */ /* 0x000fe400078e0210 */
[----:B------:R-:W-:Y:S01]  /*03a0*/  @!P0 IMAD.IADD R22, R22, 0x1, -R9 ;  /* 0x0000000116168824 */ /* 0x000fe200078e0a09 */
[----:B----4-:R-:W0:Y:S01]  /*03b0*/  MUFU.RCP R20, R20 ;  /* 0x0000001400147308 */ /* 0x010e220000001000 */
[----:B------:R-:W-:Y:S01]  /*03c0*/  VIADD R10, R10, 0xffffffe ;  /* 0x0ffffffe0a0a7836 */ /* 0x000fe20000000000 */
[----:B------:R-:W-:Y:S01]  /*03d0*/  ISETP.GT.U32.AND P3, PT, R15, R6, PT ;  /* 0x000000060f00720c */ /* 0x000fe20003f64070 */
[----:B------:R-:W-:Y:S01]  /*03e0*/  @!P0 VIADD R11, R11, 0x1 ;  /* 0x000000010b0b8836 */ /* 0x000fe20000000000 */
[----:B------:R-:W-:Y:S02]  /*03f0*/  ISETP.GE.U32.AND P1, PT, R22, R9, PT ;  /* 0x000000091600720c */ /* 0x000fe40003f26070 */
[----:B------:R-:W-:Y:S02]  /*0400*/  LOP3.LUT R9, R0, R8, RZ, 0x3c, !PT ;  /* 0x0000000800097212 */ /* 0x000fe400078e3cff */
[----:B------:R1:W4:Y:S02]  /*0410*/  F2I.FTZ.U32.TRUNC.NTZ R7, R10 ;  /* 0x0000000a00077305 */ /* 0x000324000021f000 */
[----:B------:R-:W-:-:S05]  /*0420*/  ISETP.GE.AND P5, PT, R9, RZ, PT ;  /* 0x000000ff0900720c */ /* 0x000fca0003fa6270 */
[----:B------:R-:W-:Y:S01]  /*0430*/  @!P3 IMAD.IADD R6, R6, 0x1, -R15 ;  /* 0x000000010606b824 */ /* 0x000fe200078e0a0f */
[----:B------:R-:W2:Y:S01]  /*0440*/  F2I.FTZ.U32.TRUNC.NTZ R9, R18 ;  /* 0x0000001200097305 */ /* 0x000ea2000021f000 */
[----:B------:R-:W-:Y:S01]  /*0450*/  @P1 IADD3 R11, PT, PT, R11, 0x1, RZ ;  /* 0x000000010b0b1810 */ /* 0x000fe20007ffe0ff */
[----:B0-----:R-:W-:Y:S01]  /*0460*/  VIADD R20, R20, 0xffffffe ;  /* 0x0ffffffe14147836 */ /* 0x001fe20000000000 */
[----:B------:R-:W-:Y:S01]  /*0470*/  ISETP.NE.AND P1, PT, R19, RZ, PT ;  /* 0x000000ff1300720c */ /* 0x000fe20003f25270 */
[----:B------:R-:W-:Y:S01]  /*0480*/  @!P3 VIADD R17, R17, 0x1 ;  /* 0x000000011111b836 */ /* 0x000fe20000000000 */
[----:B------:R-:W-:Y:S01]  /*0490*/  ISETP.GE.U32.AND P0, PT, R6, R15, PT ;  /* 0x0000000f0600720c */ /* 0x000fe20003f06070 */
[----:B-1----:R-:W-:Y:S01]  /*04a0*/  IMAD.MOV.U32 R10, RZ, RZ, RZ ;  /* 0x000000ffff0a7224 */ /* 0x002fe200078e00ff */
[----:B------:R-:W-:Y:S01]  /*04b0*/  LOP3.LUT R6, R0, R19, RZ, 0x3c, !PT ;  /* 0x0000001300067212 */ /* 0x000fe200078e3cff */
[----:B----4-:R-:W-:Y:S01]  /*04c0*/  IMAD.MOV R21, RZ, RZ, -R7 ;  /* 0x000000ffff157224 */ /* 0x010fe200078e0a07 */
[----:B------:R-:W-:-:S02]  /*04d0*/  MOV R15, R11 ;  /* 0x0000000b000f7202 */ /* 0x000fc40000000f00 */
[----:B------:R-:W0:Y:S01]  /*04e0*/  F2I.FTZ.U32.TRUNC.NTZ R11, R20 ;  /* 0x00000014000b7305 */ /* 0x000e22000021f000 */
[----:B------:R-:W-:Y:S01]  /*04f0*/  ISETP.GE.AND P4, PT, R6, RZ, PT ;  /* 0x000000ff0600720c */ /* 0x000fe20003f86270 */
[----:B------:R-:W-:Y:S01]  /*0500*/  IMAD R21, R21, R12, RZ ;  /* 0x0000000c15157224 */ /* 0x000fe200078e02ff */
[----:B------:R-:W-:Y:S01]  /*0510*/  @!P5 IADD3 R15, PT, PT, -R15, RZ, RZ ;  /* 0x000000ff0f0fd210 */ /* 0x000fe20007ffe1ff */
[----:B------:R-:W-:Y:S01]  /*0520*/  IMAD.MOV.U32 R6, RZ, RZ, RZ ;  /* 0x000000ffff067224 */ /* 0x000fe200078e00ff */
[----:B------:R-:W-:Y:S01]  /*0530*/  @!P2 LOP3.LUT R15, RZ, R8, RZ, 0x33, !PT ;  /* 0x00000008ff0fa212 */ /* 0x000fe200078e33ff */
[----:B------:R-:W-:Y:S01]  /*0540*/  HFMA2 R8, -RZ, RZ, 0, 0 ;  /* 0x00000000ff087431 */ /* 0x000fe200000001ff */
[----:B--2---:R-:W-:Y:S01]  /*0550*/  IADD3 R23, PT, PT, RZ, -R9, RZ ;  /* 0x80000009ff177210 */ /* 0x004fe20007ffe0ff */
[----:B------:R-:W-:Y:S01]  /*0560*/  @P0 VIADD R17, R17, 0x1 ;  /* 0x0000000111110836 */ /* 0x000fe20000000000 */
[----:B------:R-:W-:Y:S01]  /*0570*/  IABS R18, R13 ;  /* 0x0000000d00127213 */ /* 0x000fe20000000000 */
[----:B------:R-:W-:Y:S01]  /*0580*/  IMAD.HI.U32 R6, R7, R21, R6 ;  /* 0x0000001507067227 */ /* 0x000fe200078e0006 */
[----:B------:R-:W-:-:S02]  /*0590*/  IABS R7, R15 ;  /* 0x0000000f00077213 */ /* 0x000fc40000000000 */
[----:B------:R-:W-:Y:S01]  /*05a0*/  ISETP.GE.AND P2, PT, R15, RZ, PT ;  /* 0x000000ff0f00720c */ /* 0x000fe20003f46270 */
[----:B------:R-:W-:Y:S01]  /*05b0*/  IMAD R21, R23, R4, RZ ;  /* 0x0000000417157224 */ /* 0x000fe200078e02ff */
[----:B------:R-:W-:Y:S01]  /*05c0*/  @!P4 IADD3 R17, PT, PT, -R17, RZ, RZ ;  /* 0x000000ff1111c210 */ /* 0x000fe20007ffe1ff */
[----:B0-----:R-:W-:Y:S01]  /*05d0*/  IMAD.MOV R23, RZ, RZ, -R11 ;  /* 0x000000ffff177224 */ /* 0x001fe200078e0a0b */
[----:B------:R-:W-:Y:S01]  /*05e0*/  @!P1 LOP3.LUT R17, RZ, R19, RZ, 0x33, !PT ;  /* 0x00000013ff119212 */ /* 0x000fe200078e33ff */
[----:B------:R-:W-:Y:S01]  /*05f0*/  IMAD.HI.U32 R8, R9, R21, R8 ;  /* 0x0000001509087227 */ /* 0x000fe200078e0008 */
[----:B------:R-:W-:Y:S02]  /*0600*/  ISETP.NE.AND P4, PT, R5, RZ, PT ;  /* 0x000000ff0500720c */ /* 0x000fe40003f85270 */
[----:B------:R-:W-:Y:S01]  /*0610*/  IABS R21, R17 ;  /* 0x0000001100157213 */ /* 0x000fe20000000000 */
[----:B------:R-:W-:Y:S02]  /*0620*/  IMAD R9, R23, R14, RZ ;  /* 0x0000000e17097224 */ /* 0x000fe400078e02ff */
[----:B------:R-:W-:-:S04]  /*0630*/  IMAD.HI.U32 R6, R6, R7, RZ ;  /* 0x0000000706067227 */ /* 0x000fc800078e00ff */
[----:B------:R-:W-:Y:S01]  /*0640*/  IMAD.HI.U32 R11, R11, R9, R10 ;  /* 0x000000090b0b7227 */ /* 0x000fe200078e000a */
[----:B------:R-:W-:Y:S02]  /*0650*/  IADD3 R6, PT, PT, -R6, RZ, RZ ;  /* 0x000000ff06067210 */ /* 0x000fe40007ffe1ff */
[----:B------:R-:W-:Y:S01]  /*0660*/  IADD3 R10, PT, PT, -R17, RZ, RZ ;  /* 0x000000ff110a7210 */ /* 0x000fe20007ffe1ff */
[----:B------:R-:W-:-:S04]  /*0670*/  IMAD.HI.U32 R8, R8, R21, RZ ;  /* 0x0000001508087227 */ /* 0x000fc800078e00ff */
[----:B------:R-:W-:Y:S01]  /*0680*/  IMAD.MOV R9, RZ, RZ, -R18 ;  /* 0x000000ffff097224 */ /* 0x000fe200078e0a12 */
[----:B------:R-:W-:Y:S01]  /*0690*/  IADD3 R8, PT, PT, -R8, RZ, RZ ;  /* 0x000000ff08087210 */ /* 0x000fe20007ffe1ff */
[----:B------:R-:W-:-:S04]  /*06a0*/  IMAD.HI.U32 R11, R11, R16, RZ ;  /* 0x000000100b0b7227 */ /* 0x000fc800078e00ff */
[----:B------:R-:W-:Y:S02]  /*06b0*/  IMAD R7, R12, R6, R7 ;  /* 0x000000060c077224 */ /* 0x000fe400078e0207 */
[----:B------:R-:W-:Y:S02]  /*06c0*/  IMAD R9, R11, R9, R16 ;  /* 0x000000090b097224 */ /* 0x000fe400078e0210 */
[----:B------:R-:W-:Y:S01]  /*06d0*/  IMAD R6, R4, R8, R21 ;  /* 0x0000000804067224 */ /* 0x000fe200078e0215 */
[----:B------:R-:W-:Y:S01]  /*06e0*/  ISETP.GT.U32.AND P1, PT, R12, R7, PT ;  /* 0x000000070c00720c */ /* 0x000fe20003f24070 */
[----:B------:R-:W-:Y:S01]  /*06f0*/  IMAD R10, R19, R10, R0 ;  /* 0x0000000a130a7224 */ /* 0x000fe200078e0200 */
[----:B------:R-:W-:Y:S01]  /*0700*/  ISETP.GT.U32.AND P5, PT, R14, R9, PT ;  /* 0x000000090e00720c */ /* 0x000fe20003fa4070 */
[----:B------:R-:W0:Y:S01]  /*0710*/  LDC.64 R20, c[0x0][0x3a0] ;  /* 0x0000e800ff147b82 */ /* 0x000e220000000a00 */
[----:B------:R-:W-:Y:S02]  /*0720*/  ISETP.GT.U32.AND P0, PT, R4, R6, PT ;  /* 0x000000060400720c */ /* 0x000fe40003f04070 */
[----:B------:R-:W-:-:S04]  /*0730*/  LOP3.LUT R8, R0, R13, RZ, 0x3c, !PT ;  /* 0x0000000d00087212 */ /* 0x000fc800078e3cff */
[----:B------:R-:W-:-:S03]  /*0740*/  ISETP.GE.AND P3, PT, R8, RZ, PT ;  /* 0x000000ff0800720c */ /* 0x000fc60003f66270 */
[----:B------:R-:W-:Y:S02]  /*0750*/  @!P1 IMAD.IADD R7, R7, 0x1, -R12 ;  /* 0x0000000107079824 */ /* 0x000fe400078e0a0c */
[-C--:B------:R-:W-:Y:S01]  /*0760*/  @!P5 IADD3 R9, PT, PT, R9, -R14.reuse, RZ ;  /* 0x8000000e0909d210 */ /* 0x080fe20007ffe0ff */
[----:B------:R-:W-:Y:S01]  /*0770*/  @!P5 VIADD R11, R11, 0x1 ;  /* 0x000000010b0bd836 */ /* 0x000fe20000000000 */
[----:B------:R-:W-:Y:S01]  /*0780*/  ISETP.NE.AND P5, PT, R13, RZ, PT ;  /* 0x000000ff0d00720c */ /* 0x000fe20003fa5270 */
[----:B------:R-:W-:Y:S01]  /*0790*/  @!P0 IMAD.IADD R6, R6, 0x1, -R4 ;  /* 0x0000000106068824 */ /* 0x000fe200078e0a04 */
[----:B------:R-:W-:Y:S02]  /*07a0*/  ISETP.GT.U32.AND P6, PT, R12, R7, PT ;  /* 0x000000070c00720c */ /* 0x000fe40003fc4070 */
[----:B------:R-:W-:Y:S02]  /*07b0*/  ISETP.GE.U32.AND P0, PT, R9, R14, PT ;  /* 0x0000000e0900720c */ /* 0x000fe40003f06070 */
[----:B------:R-:W-:-:S09]  /*07c0*/  ISETP.GT.U32.AND P1, PT, R4, R6, PT ;  /* 0x000000060400720c */ /* 0x000fd20003f24070 */
[----:B------:R-:W-:Y:S02]  /*07d0*/  @!P6 IADD3 R7, PT, PT, R7, -R12, RZ ;  /* 0x8000000c0707e210 */ /* 0x000fe40007ffe0ff */
[----:B------:R-:W-:Y:S02]  /*07e0*/  ISETP.GE.AND P6, PT, R17, RZ, PT ;  /* 0x000000ff1100720c */ /* 0x000fe40003fc6270 */
[----:B------:R-:W-:Y:S01]  /*07f0*/  @P0 IADD3 R11, PT, PT, R11, 0x1, RZ ;  /* 0x000000010b0b0810 */ /* 0x000fe20007ffe0ff */
[----:B------:R-:W-:Y:S01]  /*0800*/  @!P1 IMAD.IADD R6, R6, 0x1, -R4 ;  /* 0x0000000106069824 */ /* 0x000fe200078e0a04 */
[----:B------:R-:W-:Y:S02]  /*0810*/  ISETP.NE.AND P0, PT, R2, RZ, PT ;  /* 0x000000ff0200720c */ /* 0x000fe40003f05270 */
[----:B------:R-:W-:Y:S01]  /*0820*/  @!P2 IADD3 R7, PT, PT, -R7, RZ, RZ ;  /* 0x000000ff0707a210 */ /* 0x000fe20007ffe1ff */
[----:B------:R-:W-:Y:S01]  /*0830*/  @!P3 IMAD.MOV R11, RZ, RZ, -R11 ;  /* 0x000000ffff0bb224 */ /* 0x000fe200078e0a0b */
[----:B------:R-:W-:-:S02]  /*0840*/  @!P4 LOP3.LUT R7, RZ, R5, RZ, 0x33, !PT ;  /* 0x00000005ff07c212 */ /* 0x000fc400078e33ff */
[----:B------:R-:W-:Y:S02]  /*0850*/  @!P5 LOP3.LUT R11, RZ, R13, RZ, 0x33, !PT ;  /* 0x0000000dff0bd212 */ /* 0x000fe400078e33ff */
[--C-:B------:R-:W-:Y:S01]  /*0860*/  SHF.R.S32.HI R9, RZ, 0x1f, R7.reuse ;  /* 0x0000001fff097819 */ /* 0x100fe20000011407 */
[----:B------:R-:W-:Y:S01]  /*0870*/  IMAD.MOV.U32 R8, RZ, RZ, R7 ;  /* 0x000000ffff087224 */ /* 0x000fe200078e0007 */
[----:B------:R-:W-:-:S03]  /*0880*/  @!P6 IADD3 R6, PT, PT, -R6, RZ, RZ ;  /* 0x000000ff0606e210 */ /* 0x000fc60007ffe1ff */
[-C--:B------:R-:W-:Y:S01]  /*0890*/  @!P0 LOP3.LUT R6, RZ, R2.reuse, RZ, 0x33, !PT ;  /* 0x00000002ff068212 */ /* 0x080fe200078e33ff */
[----:B------:R-:W-:Y:S01]  /*08a0*/  IMAD.WIDE R4, R11, R5, R8 ;  /* 0x000000050b047225 */ /* 0x000fe200078e0208 */
[----:B------:R-:W-:Y:S02]  /*08b0*/  SHF.R.S32.HI R11, RZ, 0x1f, R2 ;  /* 0x0000001fff0b7819 */ /* 0x000fe40000011402 */
[--C-:B------:R-:W-:Y:S01]  /*08c0*/  SHF.R.S32.HI R7, RZ, 0x1f, R6.reuse ;  /* 0x0000001fff077819 */ /* 0x100fe20000011406 */
[-C--:B------:R-:W-:Y:S02]  /*08d0*/  IMAD R5, R5, R2.reuse, RZ ;  /* 0x0000000205057224 */ /* 0x080fe400078e02ff */
[----:B------:R-:W-:Y:S01]  /*08e0*/  IMAD.WIDE.U32 R8, R4, R2, R6 ;  /* 0x0000000204087225 */ /* 0x000fe200078e0006 */
[----:B------:R-:W-:-:S03]  /*08f0*/  SHF.R.S32.HI R7, RZ, 0x1f, R3 ;  /* 0x0000001fff077819 */ /* 0x000fc60000011403 */
[----:B------:R-:W-:Y:S02]  /*0900*/  IMAD R11, R4, R11, R5 ;  /* 0x0000000b040b7224 */ /* 0x000fe400078e0205 */
[----:B------:R-:W1:Y:S02]  /*0910*/  LDC.64 R4, c[0x0][0x390] ;  /* 0x0000e400ff047b82 */ /* 0x000e640000000a00 */
[----:B------:R-:W-:Y:S01]  /*0920*/  IMAD.IADD R0, R9, 0x1, R11 ;  /* 0x0000000109007824 */ /* 0x000fe200078e020b */
[----:B------:R-:W-:-:S03]  /*0930*/  SHF.R.S32.HI R11, RZ, 0x1f, R10 ;  /* 0x0000001fff0b7819 */ /* 0x000fc6000001140a */
[-C--:B------:R-:W-:Y:S02]  /*0940*/  IMAD R0, R0, R3.reuse, RZ ;  /* 0x0000000300007224 */ /* 0x080fe400078e02ff */
[----:B------:R-:W-:-:S04]  /*0950*/  IMAD.WIDE.U32 R2, R8, R3, R10 ;  /* 0x0000000308027225 */ /* 0x000fc800078e000a */
[----:B------:R-:W-:Y:S02]  /*0960*/  IMAD R7, R7, R8, R0 ;  /* 0x0000000807077224 */ /* 0x000fe400078e0200 */
[----:B------:R-:W-:-:S03]  /*0970*/  IMAD.SHL.U32 R16, R2, 0x4, RZ ;  /* 0x0000000402107824 */ /* 0x000fc600078e00ff */
[----:B------:R-:W-:Y:S01]  /*0980*/  IADD3 R7, PT, PT, R3, R7, RZ ;  /* 0x0000000703077210 */ /* 0x000fe20007ffe0ff */
[----:B------:R-:W-:Y:S01]  /*0990*/  IMAD R3, R19, R6, R10 ;  /* 0x0000000613037224 */ /* 0x000fe200078e020a */
[----:B------:R-:W-:Y:S01]  /*09a0*/  IADD3 R12, P0, PT, R16, UR8, RZ ;  /* 0x00000008100c7c10 */ /* 0x000fe2000ff1e0ff */
[----:B------:R-:W2:Y:S01]  /*09b0*/  LDC.64 R10, c[0x0][0x398] ;  /* 0x0000e600ff0a7b82 */ /* 0x000ea20000000a00 */
[----:B------:R-:W-:Y:S01]  /*09c0*/  SHF.L.U64.HI R2, R2, 0x2, R7 ;  /* 0x0000000202027819 */ /* 0x000fe20000010207 */
[----:B-1----:R-:W-:-:S03]  /*09d0*/  IMAD.WIDE R4, R3, 0x4, R4 ;  /* 0x0000000403047825 */ /* 0x002fc600078e0204 */
[----:B------:R-:W-:-:S03]  /*09e0*/  IADD3.X R13, PT, PT, R2, UR9, RZ, P0, !PT ;  /* 0x00000009020d7c10 */ /* 0x000fc600087fe4ff */
[----:B------:R-:W4:Y:S01]  /*09f0*/  LDG.E R4, desc[UR6][R4.64] ;  /* 0x0000000604047981 */ /* 0x000f22000c1e1900 */
[----:B------:R-:W-:Y:S01]  /*0a00*/  IMAD.WIDE R14, R19, 0x4, R12 ;  /* 0x00000004130e7825 */ /* 0x000fe200078e020c */
[----:B------:R-:W-:Y:S02]  /*0a10*/  IADD3 R16, P0, PT, R16, UR10, RZ ;  /* 0x0000000a10107c10 */ /* 0x000fe4000ff1e0ff */
[----:B------:R1:W5:Y:S04]  /*0a20*/  LDG.E R26, desc[UR6][R12.64] ;  /* 0x000000060c1a7981 */ /* 0x000368000c1e1900 */
[----:B------:R-:W4:Y:S01]  /*0a30*/  LDG.E R23, desc[UR6][R14.64] ;  /* 0x000000060e177981 */ /* 0x000f22000c1e1900 */
[----:B------:R-:W-:Y:S01]  /*0a40*/  IADD3.X R17, PT, PT, R2, UR11, RZ, P0, !PT ;  /* 0x0000000b02117c10 */ /* 0x000fe200087fe4ff */
[----:B0-----:R-:W-:-:S04]  /*0a50*/  IMAD.WIDE R20, R3, 0x4, R20 ;  /* 0x0000000403147825 */ /* 0x001fc800078e0214 */
[----:B--2---:R-:W-:Y:S01]  /*0a60*/  IMAD.WIDE R10, R3, 0x4, R10 ;  /* 0x00000004030a7825 */ /* 0x004fe200078e020a */
[----:B------:R1:W5:Y:S03]  /*0a70*/  LDG.E R2, desc[UR6][R20.64] ;  /* 0x0000000614027981 */ /* 0x000366000c1e1900 */
[----:B------:R-:W-:Y:S01]  /*0a80*/  IMAD.WIDE R18, R19, 0x4, R16 ;  /* 0x0000000413127825 */ /* 0x000fe200078e0210 */
[----:B------:R1:W5:Y:S04]  /*0a90*/  LDG.E R7, desc[UR6][R10.64] ;  /* 0x000000060a077981 */ /* 0x000368000c1e1900 */
[----:B------:R1:W5:Y:S04]  /*0aa0*/  LDG.E R3, desc[UR6][R16.64] ;  /* 0x0000000610037981 */ /* 0x000368000c1e1900 */
[----:B------:R1:W5:Y:S01]  /*0ab0*/  LDG.E R5, desc[UR6][R18.64] ;  /* 0x0000000612057981 */ /* 0x000362000c1e1900 */
[----:B------:R-:W-:-:S02]  /*0ac0*/  UMOV UR5, 0x1 ;  /* 0x0000000100057882 */ /* 0x000fc40000000000 */
[----:B---3--:R-:W-:-:S06]  /*0ad0*/  USHF.L.U32 UR4, UR5, UR4, URZ ;  /* 0x0000000405047299 */ /* 0x008fcc00080006ff */
[----:B------:R-:W-:-:S04]  /*0ae0*/  I2FP.F32.S32 R6, UR4 ;  /* 0x0000000400067c45 */ /* 0x000fc80008201400 */
[----:B------:R-:W0:Y:S01]  /*0af0*/  MUFU.RCP R9, R6 ;  /* 0x0000000600097308 */ /* 0x000e220000001000 */
[----:B------:R-:W-:Y:S01]  /*0b00*/  BSSY.RECONVERGENT B0, `(.L_x_0) ;  /* 0x000000d000007945 */ /* 0x000fe20003800200 */
[----:B0-----:R-:W-:-:S04]  /*0b10*/  FFMA R0, -R6, R9, 1 ;  /* 0x3f80000006007423 */ /* 0x001fc80000000109 */
[----:B------:R-:W-:Y:S01]  /*0b20*/  FFMA R0, R9, R0, R9 ;  /* 0x0000000009007223 */ /* 0x000fe20000000009 */
[----:B----4-:R-:W-:-:S05]  /*0b30*/  I2FP.F32.S32 R8, R4 ;  /* 0x0000000400087245 */ /* 0x010fca0000201400 */
[----:B------:R-:W-:-:S04]  /*0b40*/  FMUL R27, R23, R8 ;  /* 0x00000008171b7220 */ /* 0x000fc80000400000 */
[----:B------:R-:W0:Y:S01]  /*0b50*/  FCHK P0, R27, R6 ;  /* 0x000000061b007302 */ /* 0x000e220000000000 */
[----:B------:R-:W-:-:S04]  /*0b60*/  FFMA R9, R27, R0, RZ ;  /* 0x000000001b097223 */ /* 0x000fc800000000ff */
[----:B------:R-:W-:-:S04]  /*0b70*/  FFMA R4, -R6, R9, R27 ;  /* 0x0000000906047223 */ /* 0x000fc8000000011b */
[----:B------:R-:W-:Y:S01]  /*0b80*/  FFMA R9, R0, R4, R9 ;  /* 0x0000000400097223 */ /* 0x000fe20000000009 */
[----:B01----:R-:W-:Y:S06]  /*0b90*/  @!P0 BRA `(.L_x_1) ;  /* 0x00000000000c8947 */ /* 0x003fec0003800000 */
[----:B------:R-:W-:-:S07]  /*0ba0*/  MOV R4, 0xbc0 ;  /* 0x00000bc000047802 */ /* 0x000fce0000000f00 */
[----:B-----5:R-:W-:Y:S05]  /*0bb0*/  CALL.REL.NOINC `($__internal_0_$__cuda_sm3x_div_rn_noftz_f32_slowpath) ;  /* 0x0000000400587944 */ /* 0x020fea0003c00000 */
[----:B------:R-:W-:-:S07]  /*0bc0*/  MOV R9, R0 ;  /* 0x0000000000097202 */ /* 0x000fce0000000f00 */
.L_x_1:
[----:B------:R-:W-:Y:S05]  /*0bd0*/  BSYNC.RECONVERGENT B0 ;  /* 0x0000000000007941 */ /* 0x000fea0003800200 */
.L_x_0:
[----:B------:R-:W0:Y:S01]  /*0be0*/  MUFU.RCP R11, R6 ;  /* 0x00000006000b7308 */ /* 0x000e220000001000 */
[----:B-----5:R-:W-:Y:S01]  /*0bf0*/  I2FP.F32.S32 R7, R7 ;  /* 0x0000000700077245 */ /* 0x020fe20000201400 */
[----:B------:R-:W-:Y:S01]  /*0c00*/  FADD R26, R26, R9 ;  /* 0x000000091a1a7221 */ /* 0x000fe20000000000 */
[----:B------:R-:W-:Y:S03]  /*0c10*/  BSSY.RECONVERGENT B0, `(.L_x_2) ;  /* 0x000000b000007945 */ /* 0x000fe60003800200 */
[----:B------:R-:W-:-:S04]  /*0c20*/  FMUL R27, R26, R7 ;  /* 0x000000071a1b7220 */ /* 0x000fc80000400000 */
[----:B------:R-:W1:Y:S01]  /*0c30*/  FCHK P0, R27, R6 ;  /* 0x000000061b007302 */ /* 0x000e620000000000 */
[----:B0-----:R-:W-:-:S04]  /*0c40*/  FFMA R0, -R6, R11, 1 ;  /* 0x3f80000006007423 */ /* 0x001fc8000000010b */
[----:B------:R-:W-:-:S04]  /*0c50*/  FFMA R0, R11, R0, R11 ;  /* 0x000000000b007223 */ /* 0x000fc8000000000b */
[----:B------:R-:W-:-:S04]  /*0c60*/  FFMA R9, R0, R27, RZ ;  /* 0x0000001b00097223 */ /* 0x000fc800000000ff */
[----:B------:R-:W-:-:S04]  /*0c70*/  FFMA R4, -R6, R9, R27 ;  /* 0x0000000906047223 */ /* 0x000fc8000000011b */
[----:B------:R-:W-:Y:S01]  /*0c80*/  FFMA R0, R0, R4, R9 ;  /* 0x0000000400007223 */ /* 0x000fe20000000009 */
[----:B-1----:R-:W-:Y:S06]  /*0c90*/  @!P0 BRA `(.L_x_3) ;  /* 0x0000000000088947 */ /* 0x002fec0003800000 */
[----:B------:R-:W-:-:S07]  /*0ca0*/  MOV R4, 0xcc0 ;  /* 0x00000cc000047802 */ /* 0x000fce0000000f00 */
[----:B------:R-:W-:Y:S05]  /*0cb0*/  CALL.REL.NOINC `($__internal_0_$__cuda_sm3x_div_rn_noftz_f32_slowpath) ;  /* 0x0000000400187944 */ /* 0x000fea0003c00000 */
.L_x_3:
[----:B------:R-:W-:Y:S05]  /*0cc0*/  BSYNC.RECONVERGENT B0 ;  /* 0x0000000000007941 */ /* 0x000fea0003800200 */
.L_x_2:
[----:B------:R-:W0:Y:S01]  /*0cd0*/  MUFU.RCP R9, R6 ;  /* 0x0000000600097308 */ /* 0x000e220000001000 */
        /* <DEDUP_REMOVED lines=12> */
[----:B------:R-:W-:-:S07]  /*0da0*/  IMAD.MOV.U32 R9, RZ, RZ, R0 ;  /* 0x000000ffff097224 */ /* 0x000fce00078e0000 */
.L_x_5:
[----:B------:R-:W-:Y:S05]  /*0db0*/  BSYNC.RECONVERGENT B0 ;  /* 0x0000000000007941 */ /* 0x000fea0003800200 */
.L_x_4:
[----:B------:R-:W0:Y:S01]  /*0dc0*/  MUFU.RCP R11, R6 ;  /* 0x00000006000b7308 */ /* 0x000e220000001000 */
[----:B------:R-:W-:Y:S01]  /*0dd0*/  FMUL R27, R5, R8 ;  /* 0x00000008051b7220 */ /* 0x000fe20000400000 */
[----:B------:R-:W-:Y:S01]  /*0de0*/  FADD R9, R26, R9 ;  /* 0x000000091a097221 */ /* 0x000fe20000000000 */
[----:B------:R-:W-:Y:S01]  /*0df0*/  BSSY.RECONVERGENT B0, `(.L_x_6) ;  /* 0x000000d000007945 */ /* 0x000fe20003800200 */
[C---:B------:R-:W-:Y:S02]  /*0e00*/  FMUL R25, R2.reuse, R23 ;  /* 0x0000001702197220 */ /* 0x040fe40000400000 */
[----:B------:R-:W-:Y:S02]  /*0e10*/  FMUL R23, R2, R9 ;  /* 0x0000000902177220 */ /* 0x000fe40000400000 */
        /* <DEDUP_REMOVED lines=9> */
[----:B------:R-:W-:-:S07]  /*0eb0*/  MOV R26, R0 ;  /* 0x00000000001a7202 */ /* 0x000fce0000000f00 */
.L_x_7:
[----:B------:R-:W-:Y:S05]  /*0ec0*/  BSYNC.RECONVERGENT B0 ;  /* 0x0000000000007941 */ /* 0x000fea0003800200 */
.L_x_6:
        /* <DEDUP_REMOVED lines=13> */
.L_x_9:
[----:B------:R-:W-:Y:S05]  /*0fa0*/  BSYNC.RECONVERGENT B0 ;  /* 0x0000000000007941 */ /* 0x000fea0003800200 */
.L_x_8:
        /* <DEDUP_REMOVED lines=14> */
.L_x_11:
[----:B------:R-:W-:Y:S05]  /*1090*/  BSYNC.RECONVERGENT B0 ;  /* 0x0000000000007941 */ /* 0x000fea0003800200 */
.L_x_10:
[----:B------:R-:W-:Y:S01]  /*10a0*/  FADD R3, R26, R3 ;  /* 0x000000031a037221 */ /* 0x000fe20000000000 */
[C---:B------:R-:W-:Y:S01]  /*10b0*/  FMUL R5, R2.reuse, R5 ;  /* 0x0000000502057220 */ /* 0x040fe20000400000 */
[----:B------:R-:W-:Y:S02]  /*10c0*/  STG.E desc[UR6][R12.64], R23 ;  /* 0x000000170c007986 */ /* 0x000fe4000c101906 */
[----:B------:R-:W-:Y:S02]  /*10d0*/  FMUL R3, R2, R3 ;  /* 0x0000000302037220 */ /* 0x000fe40000400000 */
[----:B------:R-:W-:Y:S04]  /*10e0*/  STG.E desc[UR6][R14.64], R25 ;  /* 0x000000190e007986 */ /* 0x000fe8000c101906 */
[----:B------:R-:W-:Y:S04]  /*10f0*/  STG.E desc[UR6][R16.64], R3 ;  /* 0x0000000310007986 */ /* 0x000fe8000c101906 */
[----:B------:R-:W-:Y:S01]  /*1100*/  STG.E desc[UR6][R18.64], R5 ;  /* 0x0000000512007986 */ /* 0x000fe2000c101906 */
[----:B------:R-:W-:Y:S05]  /*1110*/  EXIT ;  /* 0x000000000000794d */ /* 0x000fea0003800000 */
        .weak           $__internal_0_$__cuda_sm3x_div_rn_noftz_f32_slowpath
        .type           $__internal_0_$__cuda_sm3x_div_rn_noftz_f32_slowpath,@function
        .size           $__internal_0_$__cuda_sm3x_div_rn_noftz_f32_slowpath,(.L_x_24 - $__internal_0_$__cuda_sm3x_div_rn_noftz_f32_slowpath)
$__internal_0_$__cuda_sm3x_div_rn_noftz_f32_slowpath:
[----:B------:R-:W-:Y:S01]  /*1120*/  SHF.R.U32.HI R9, RZ, 0x17, R6 ;  /* 0x00000017ff097819 */ /* 0x000fe20000011606 */
[----:B------:R-:W-:Y:S01]  /*1130*/  BSSY.RECONVERGENT B1, `(.L_x_12) ;  /* 0x0000064000017945 */ /* 0x000fe20003800200 */
[----:B------:R-:W-:Y:S02]  /*1140*/  SHF.R.U32.HI R20, RZ, 0x17, R27 ;  /* 0x00000017ff147819 */ /* 0x000fe4000001161b */
[----:B------:R-:W-:Y:S02]  /*1150*/  LOP3.LUT R9, R9, 0xff, RZ, 0xc0, !PT ;  /* 0x000000ff09097812 */ /* 0x000fe400078ec0ff */
[----:B------:R-:W-:Y:S02]  /*1160*/  LOP3.LUT R20, R20, 0xff, RZ, 0xc0, !PT ;  /* 0x000000ff14147812 */ /* 0x000fe400078ec0ff */
[----:B------:R-:W-:Y:S02]  /*1170*/  IADD3 R0, PT, PT, R9, -0x1, RZ ;  /* 0xffffffff09007810 */ /* 0x000fe40007ffe0ff */
[----:B------:R-:W-:Y:S01]  /*1180*/  MOV R22, R6 ;  /* 0x0000000600167202 */ /* 0x000fe20000000f00 */
[----:B------:R-:W-:Y:S01]  /*1190*/  VIADD R10, R20, 0xffffffff ;  /* 0xffffffff140a7836 */ /* 0x000fe20000000000 */
[----:B------:R-:W-:-:S04]  /*11a0*/  ISETP.GT.U32.AND P0, PT, R0, 0xfd, PT ;  /* 0x000000fd0000780c */ /* 0x000fc80003f04070 */
[----:B------:R-:W-:-:S13]  /*11b0*/  ISETP.GT.U32.OR P0, PT, R10, 0xfd, P0 ;  /* 0x000000fd0a00780c */ /* 0x000fda0000704470 */
[----:B------:R-:W-:Y:S01]  /*11c0*/  @!P0 IMAD.MOV.U32 R10, RZ, RZ, RZ ;  /* 0x000000ffff0a8224 */ /* 0x000fe200078e00ff */
[----:B------:R-:W-:Y:S06]  /*11d0*/  @!P0 BRA `(.L_x_13) ;  /* 0x0000000000608947 */ /* 0x000fec0003800000 */
[----:B------:R-:W-:Y:S02]  /*11e0*/  FSETP.GTU.FTZ.AND P0, PT, |R27|, +INF , PT ;  /* 0x7f8000001b00780b */ /* 0x000fe40003f1c200 */
[----:B------:R-:W-:-:S04]  /*11f0*/  FSETP.GTU.FTZ.AND P1, PT, |R6|, +INF , PT ;  /* 0x7f8000000600780b */ /* 0x000fc80003f3c200 */
[----:B------:R-:W-:-:S13]  /*1200*/  PLOP3.LUT P0, PT, P0, P1, PT, 0xf8, 0x8f ;  /* 0x00000000008f781c */ /* 0x000fda0000703f70 */
[----:B------:R-:W-:Y:S05]  /*1210*/  @P0 BRA `(.L_x_14) ;  /* 0x0000000400500947 */ /* 0x000fea0003800000 */
[----:B------:R-:W-:-:S13]  /*1220*/  LOP3.LUT P0, RZ, R22, 0x7fffffff, R27, 0xc8, !PT ;  /* 0x7fffffff16ff7812 */ /* 0x000fda000780c81b */
[----:B------:R-:W-:Y:S05]  /*1230*/  @!P0 BRA `(.L_x_15) ;  /* 0x0000000400408947 */ /* 0x000fea0003800000 */
[C---:B------:R-:W-:Y:S02]  /*1240*/  FSETP.NEU.FTZ.AND P0, PT, |R27|.reuse, +INF , PT ;  /* 0x7f8000001b00780b */ /* 0x040fe40003f1d200 */
[----:B------:R-:W-:Y:S02]  /*1250*/  FSETP.NEU.FTZ.AND P2, PT, |R6|, +INF , PT ;  /* 0x7f8000000600780b */ /* 0x000fe40003f5d200 */
[----:B------:R-:W-:-:S11]  /*1260*/  FSETP.NEU.FTZ.AND P1, PT, |R27|, +INF , PT ;  /* 0x7f8000001b00780b */ /* 0x000fd60003f3d200 */
[----:B------:R-:W-:Y:S05]  /*1270*/  @!P2 BRA !P0, `(.L_x_15) ;  /* 0x000000040030a947 */ /* 0x000fea0004000000 */
[----:B------:R-:W-:-:S04]  /*1280*/  LOP3.LUT P0, RZ, R27, 0x7fffffff, RZ, 0xc0, !PT ;  /* 0x7fffffff1bff7812 */ /* 0x000fc8000780c0ff */
[----:B------:R-:W-:-:S13]  /*1290*/  PLOP3.LUT P0, PT, P2, P0, PT, 0x2f, 0xf2 ;  /* 0x0000000000f2781c */ /* 0x000fda0001700577 */
[----:B------:R-:W-:Y:S05]  /*12a0*/  @P0 BRA `(.L_x_16) ;  /* 0x00000004001c0947 */ /* 0x000fea0003800000 */
[----:B------:R-:W-:-:S04]  /*12b0*/  LOP3.LUT P0, RZ, R22, 0x7fffffff, RZ, 0xc0, !PT ;  /* 0x7fffffff16ff7812 */ /* 0x000fc8000780c0ff */
[----:B------:R-:W-:-:S13]  /*12c0*/  PLOP3.LUT P0, PT, P1, P0, PT, 0x2f, 0xf2 ;  /* 0x0000000000f2781c */ /* 0x000fda0000f00577 */
[----:B------:R-:W-:Y:S05]  /*12d0*/  @P0 BRA `(.L_x_17) ;  /* 0x0000000400040947 */ /* 0x000fea0003800000 */
[----:B------:R-:W-:Y:S02]  /*12e0*/  IADD3 R10, PT, PT, R20, -0x1, RZ ;  /* 0xffffffff140a7810 */ /* 0x000fe40007ffe0ff */
[----:B------:R-:W-:Y:S02]  /*12f0*/  ISETP.GE.AND P1, PT, R0, RZ, PT ;  /* 0x000000ff0000720c */ /* 0x000fe40003f26270 */
[----:B------:R-:W-:-:S11]  /*1300*/  ISETP.GE.AND P0, PT, R10, RZ, PT ;  /* 0x000000ff0a00720c */ /* 0x000fd60003f06270 */
[----:B------:R-:W-:Y:S02]  /*1310*/  @!P1 FFMA R22, R6, 1.84467440737095516160e+19, RZ ;  /* 0x5f80000006169823 */ /* 0x000fe400000000ff */
[----:B------:R-:W-:Y:S01]  /*1320*/  @P0 IMAD.MOV.U32 R10, RZ, RZ, RZ ;  /* 0x000000ffff0a0224 */ /* 0x000fe200078e00ff */
[----:B------:R-:W-:Y:S01]  /*1330*/  @!P0 MOV R10, 0xffffffc0 ;  /* 0xffffffc0000a8802 */ /* 0x000fe20000000f00 */
[----:B------:R-:W-:-:S04]  /*1340*/  @!P0 FFMA R27, R27, 1.84467440737095516160e+19, RZ ;  /* 0x5f8000001b1b8823 */ /* 0x000fc800000000ff */
[----:B------:R-:W-:-:S07]  /*1350*/  @!P1 VIADD R10, R10, 0x40 ;  /* 0x000000400a0a9836 */ /* 0x000fce0000000000 */
.L_x_13:
[----:B------:R-:W-:Y:S01]  /*1360*/  LEA R11, R9, 0xc0800000, 0x17 ;  /* 0xc0800000090b7811 */ /* 0x000fe200078eb8ff */
[----:B------:R-:W-:Y:S01]  /*1370*/  VIADD R20, R20, 0xffffff81 ;  /* 0xffffff8114147836 */ /* 0x000fe20000000000 */
[----:B------:R-:W-:Y:S02]  /*1380*/  BSSY.RECONVERGENT B2, `(.L_x_18) ;  /* 0x0000035000027945 */ /* 0x000fe40003800200 */
[----:B------:R-:W-:Y:S01]  /*1390*/  IADD3 R28, PT, PT, -R11, R22, RZ ;  /* 0x000000160b1c7210 */ /* 0x000fe20007ffe1ff */
[C---:B------:R-:W-:Y:S01]  /*13a0*/  IMAD R0, R20.reuse, -0x800000, R27 ;  /* 0xff80000014007824 */ /* 0x040fe200078e021b */
[----:B------:R-:W-:Y:S02]  /*13b0*/  IADD3 R27, PT, PT, R20, 0x7f, -R9 ;  /* 0x0000007f141b7810 */ /* 0x000fe40007ffe809 */
[----:B------:R-:W0:Y:S01]  /*13c0*/  MUFU.RCP R22, R28 ;  /* 0x0000001c00167308 */ /* 0x000e220000001000 */
[----:B------:R-:W-:Y:S01]  /*13d0*/  FADD.FTZ R11, -R28, -RZ ;  /* 0x800000ff1c0b7221 */ /* 0x000fe20000010100 */
[----:B------:R-:W-:-:S03]  /*13e0*/  IADD3 R27, PT, PT, R27, R10, RZ ;  /* 0x0000000a1b1b7210 */ /* 0x000fc60007ffe0ff */
[----:B0-----:R-:W-:-:S04]  /*13f0*/  FFMA R21, R22, R11, 1 ;  /* 0x3f80000016157423 */ /* 0x001fc8000000000b */
[----:B------:R-:W-:-:S04]  /*1400*/  FFMA R21, R22, R21, R22 ;  /* 0x0000001516157223 */ /* 0x000fc80000000016 */
[----:B------:R-:W-:-:S04]  /*1410*/  FFMA R22, R0, R21, RZ ;  /* 0x0000001500167223 */ /* 0x000fc800000000ff */
[----:B------:R-:W-:-:S04]  /*1420*/  FFMA R24, R11, R22, R0 ;  /* 0x000000160b187223 */ /* 0x000fc80000000000 */
[----:B------:R-:W-:-:S04]  /*1430*/  FFMA R24, R21, R24, R22 ;  /* 0x0000001815187223 */ /* 0x000fc80000000016 */
[----:B------:R-:W-:-:S04]  /*1440*/  FFMA R11, R11, R24, R0 ;  /* 0x000000180b0b7223 */ /* 0x000fc80000000000 */
[----:B------:R-:W-:-:S05]  /*1450*/  FFMA R0, R21, R11, R24 ;  /* 0x0000000b15007223 */ /* 0x000fca0000000018 */
[----:B------:R-:W-:-:S04]  /*1460*/  SHF.R.U32.HI R9, RZ, 0x17, R0 ;  /* 0x00000017ff097819 */ /* 0x000fc80000011600 */
[----:B------:R-:W-:-:S05]  /*1470*/  LOP3.LUT R10, R9, 0xff, RZ, 0xc0, !PT ;  /* 0x000000ff090a7812 */ /* 0x000fca00078ec0ff */
[----:B------:R-:W-:-:S05]  /*1480*/  IMAD.IADD R9, R10, 0x1, R27 ;  /* 0x000000010a097824 */ /* 0x000fca00078e021b */
[----:B------:R-:W-:-:S04]  /*1490*/  IADD3 R10, PT, PT, R9, -0x1, RZ ;  /* 0xffffffff090a7810 */ /* 0x000fc80007ffe0ff */
[----:B------:R-:W-:-:S13]  /*14a0*/  ISETP.GE.U32.AND P0, PT, R10, 0xfe, PT ;  /* 0x000000fe0a00780c */ /* 0x000fda0003f06070 */
[----:B------:R-:W-:Y:S05]  /*14b0*/  @!P0 BRA `(.L_x_19) ;  /* 0x0000000000808947 */ /* 0x000fea0003800000 */
[----:B------:R-:W-:-:S13]  /*14c0*/  ISETP.GT.AND P0, PT, R9, 0xfe, PT ;  /* 0x000000fe0900780c */ /* 0x000fda0003f04270 */
[----:B------:R-:W-:Y:S05]  /*14d0*/  @P0 BRA `(.L_x_20) ;  /* 0x00000000006c0947 */ /* 0x000fea0003800000 */
[----:B------:R-:W-:-:S13]  /*14e0*/  ISETP.GE.AND P0, PT, R9, 0x1, PT ;  /* 0x000000010900780c */ /* 0x000fda0003f06270 */
[----:B------:R-:W-:Y:S05]  /*14f0*/  @P0 BRA `(.L_x_21) ;  /* 0x0000000000740947 */ /* 0x000fea0003800000 */
[----:B------:R-:W-:Y:S02]  /*1500*/  ISETP.GE.AND P0, PT, R9, -0x18, PT ;  /* 0xffffffe80900780c */ /* 0x000fe40003f06270 */
[----:B------:R-:W-:-:S11]  /*1510*/  LOP3.LUT R0, R0, 0x80000000, RZ, 0xc0, !PT ;  /* 0x8000000000007812 */ /* 0x000fd600078ec0ff */
[----:B------:R-:W-:Y:S05]  /*1520*/  @!P0 BRA `(.L_x_21) ;  /* 0x0000000000688947 */ /* 0x000fea0003800000 */
[CCC-:B------:R-:W-:Y:S01]  /*1530*/  FFMA.RZ R10, R21.reuse, R11.reuse, R24.reuse ;  /* 0x0000000b150a7223 */ /* 0x1c0fe2000000c018 */
[CCC-:B------:R-:W-:Y:S01]  /*1540*/  FFMA.RP R20, R21.reuse, R11.reuse, R24.reuse ;  /* 0x0000000b15147223 */ /* 0x1c0fe20000008018 */
[----:B------:R-:W-:Y:S01]  /*1550*/  FFMA.RM R21, R21, R11, R24 ;  /* 0x0000000b15157223 */ /* 0x000fe20000004018 */
[C---:B------:R-:W-:Y:S01]  /*1560*/  VIADD R11, R9.reuse, 0x20 ;  /* 0x00000020090b7836 */ /* 0x040fe20000000000 */
[C---:B------:R-:W-:Y:S02]  /*1570*/  ISETP.NE.AND P2, PT, R9.reuse, RZ, PT ;  /* 0x000000ff0900720c */ /* 0x040fe40003f45270 */
[----:B------:R-:W-:Y:S02]  /*1580*/  LOP3.LUT R10, R10, 0x7fffff, RZ, 0xc0, !PT ;  /* 0x007fffff0a0a7812 */ /* 0x000fe400078ec0ff */
[----:B------:R-:W-:Y:S02]  /*1590*/  ISETP.NE.AND P1, PT, R9, RZ, PT ;  /* 0x000000ff0900720c */ /* 0x000fe40003f25270 */
[----:B------:R-:W-:-:S02]  /*15a0*/  LOP3.LUT R10, R10, 0x800000, RZ, 0xfc, !PT ;  /* 0x008000000a0a7812 */ /* 0x000fc400078efcff */
[----:B------:R-:W-:Y:S02]  /*15b0*/  IADD3 R9, PT, PT, -R9, RZ, RZ ;  /* 0x000000ff09097210 */ /* 0x000fe40007ffe1ff */
[----:B------:R-:W-:Y:S02]  /*15c0*/  SHF.L.U32 R11, R10, R11, RZ ;  /* 0x0000000b0a0b7219 */ /* 0x000fe400000006ff */
[----:B------:R-:W-:Y:S02]  /*15d0*/  FSETP.NEU.FTZ.AND P0, PT, R20, R21, PT ;  /* 0x000000151400720b */ /* 0x000fe40003f1d000 */
[----:B------:R-:W-:Y:S02]  /*15e0*/  SEL R9, R9, RZ, P2 ;  /* 0x000000ff09097207 */ /* 0x000fe40001000000 */
[----:B------:R-:W-:Y:S02]  /*15f0*/  ISETP.NE.AND P1, PT, R11, RZ, P1 ;  /* 0x000000ff0b00720c */ /* 0x000fe40000f25270 */
[----:B------:R-:W-:-:S02]  /*1600*/  SHF.R.U32.HI R10, RZ, R9, R10 ;  /* 0x00000009ff0a7219 */ /* 0x000fc4000001160a */
[----:B------:R-:W-:Y:S02]  /*1610*/  PLOP3.LUT P0, PT, P0, P1, PT, 0xf8, 0x8f ;  /* 0x00000000008f781c */ /* 0x000fe40000703f70 */
[----:B------:R-:W-:Y:S02]  /*1620*/  SHF.R.U32.HI R9, RZ, 0x1, R10 ;  /* 0x00000001ff097819 */ /* 0x000fe4000001160a */
[----:B------:R-:W-:-:S04]  /*1630*/  SEL R20, RZ, 0x1, !P0 ;  /* 0x00000001ff147807 */ /* 0x000fc80004000000 */
[----:B------:R-:W-:-:S04]  /*1640*/  LOP3.LUT R11, R20, 0x1, R9, 0xf8, !PT ;  /* 0x00000001140b7812 */ /* 0x000fc800078ef809 */
[----:B------:R-:W-:-:S05]  /*1650*/  LOP3.LUT R10, R11, R10, RZ, 0xc0, !PT ;  /* 0x0000000a0b0a7212 */ /* 0x000fca00078ec0ff */
[----:B------:R-:W-:-:S05]  /*1660*/  IMAD.IADD R9, R9, 0x1, R10 ;  /* 0x0000000109097824 */ /* 0x000fca00078e020a */
[----:B------:R-:W-:Y:S01]  /*1670*/  LOP3.LUT R0, R9, R0, RZ, 0xfc, !PT ;  /* 0x0000000009007212 */ /* 0x000fe200078efcff */
[----:B------:R-:W-:Y:S06]  /*1680*/  BRA `(.L_x_21) ;  /* 0x0000000000107947 */ /* 0x000fec0003800000 */
.L_x_20:
[----:B------:R-:W-:-:S04]  /*1690*/  LOP3.LUT R0, R0, 0x80000000, RZ, 0xc0, !PT ;  /* 0x8000000000007812 */ /* 0x000fc800078ec0ff */
[----:B------:R-:W-:Y:S01]  /*16a0*/  LOP3.LUT R0, R0, 0x7f800000, RZ, 0xfc, !PT ;  /* 0x7f80000000007812 */ /* 0x000fe200078efcff */
[----:B------:R-:W-:Y:S06]  /*16b0*/  BRA `(.L_x_21) ;  /* 0x0000000000047947 */ /* 0x000fec0003800000 */
.L_x_19:
[----:B------:R-:W-:-:S07]  /*16c0*/  LEA R0, R27, R0, 0x17 ;  /* 0x000000001b007211 */ /* 0x000fce00078eb8ff */
.L_x_21:
[----:B------:R-:W-:Y:S05]  /*16d0*/  BSYNC.RECONVERGENT B2 ;  /* 0x0000000000027941 */ /* 0x000fea0003800200 */
.L_x_18:
[----:B------:R-:W-:Y:S05]  /*16e0*/  BRA `(.L_x_22) ;  /* 0x0000000000207947 */ /* 0x000fea0003800000 */
.L_x_17:
[----:B------:R-:W-:-:S04]  /*16f0*/  LOP3.LUT R0, R22, 0x80000000, R27, 0x48, !PT ;  /* 0x8000000016007812 */ /* 0x000fc800078e481b */
[----:B------:R-:W-:Y:S01]  /*1700*/  LOP3.LUT R0, R0, 0x7f800000, RZ, 0xfc, !PT ;  /* 0x7f80000000007812 */ /* 0x000fe200078efcff */
[----:B------:R-:W-:Y:S06]  /*1710*/  BRA `(.L_x_22) ;  /* 0x0000000000147947 */ /* 0x000fec0003800000 */
.L_x_16:
[----:B------:R-:W-:Y:S01]  /*1720*/  LOP3.LUT R0, R22, 0x80000000, R27, 0x48, !PT ;  /* 0x8000000016007812 */ /* 0x000fe200078e481b */
[----:B------:R-:W-:Y:S06]  /*1730*/  BRA `(.L_x_22) ;  /* 0x00000000000c7947 */ /* 0x000fec0003800000 */
.L_x_15:
[----:B------:R-:W0:Y:S01]  /*1740*/  MUFU.RSQ R0, -QNAN ;  /* 0xffc0000000007908 */ /* 0x000e220000001400 */
[----:B------:R-:W-:Y:S05]  /*1750*/  BRA `(.L_x_22) ;  /* 0x0000000000047947 */ /* 0x000fea0003800000 */
.L_x_14:
[----:B------:R-:W-:-:S07]  /*1760*/  FADD.FTZ R0, R27, R6 ;  /* 0x000000061b007221 */ /* 0x000fce0000010000 */
.L_x_22:
[----:B------:R-:W-:Y:S05]  /*1770*/  BSYNC.RECONVERGENT B1 ;  /* 0x0000000000017941 */ /* 0x000fea0003800200 */
.L_x_12:
[----:B------:R-:W-:Y:S02]  /*1780*/  HFMA2 R11, -RZ, RZ, 0, 0 ;  /* 0x00000000ff0b7431 */ /* 0x000fe400000001ff */
[----:B------:R-:W-:-:S04]  /*1790*/  IMAD.MOV.U32 R10, RZ, RZ, R4 ;  /* 0x000000ffff0a7224 */ /* 0x000fc800078e0004 */
[----:B0-----:R-:W-:Y:S05]  /*17a0*/  RET.REL.NODEC R10 `(_Z18dyadic_rope_kernelPfS_PKiS1_PKfiiiii) ;  /* 0xffffffe80a147950 */ /* 0x001fea0003c3ffff */
.L_x_23:
[----:B------:R-:W-:-:S00]  /*17b0*/  BRA `(.L_x_23) ;  /* 0xfffffffc00fc7947 */ /* 0x000fc0000383ffff */
[----:B------:R-:W-:-:S00]  /*17c0*/  NOP ;  /* 0x0000000000007918 */ /* 0x000fc00000000000 */
        /* <DEDUP_REMOVED lines=11> */
.L_x_24:


//--------------------- .nv.shared.reserved.0     --------------------------
	.section	.nv.shared.reserved.0,"aw",@nobits
	.weak		__nv_reservedSMEM_offset_0_alias
	.size		__nv_reservedSMEM_offset_0_alias, 0, 64
	.other		__nv_reservedSMEM_offset_0_alias,@"STO_CUDA_RESERVED_SHARED STV_DEFAULT"
__nv_reservedSMEM_offset_0_alias:
	.zero		0
	.zero		64


//--------------------- .nv.constant0._Z18dyadic_rope_kernelPfS_PKiS1_PKfiiiii --------------------------
	.section	.nv.constant0._Z18dyadic_rope_kernelPfS_PKiS1_PKfiiiii,"a",@progbits
	.sectionflags	@""
	.align	4
.nv.constant0._Z18dyadic_rope_kernelPfS_PKiS1_PKfiiiii:
	.zero		956


//--------------------- SYMBOLS --------------------------

	.type		.nv.reservedSmem.offset0,@object
	.size		.nv.reservedSmem.offset0,0x4
